	.headerflags	@"EF_CUDA_TEXMODE_UNIFIED EF_CUDA_64BIT_ADDRESS EF_CUDA_SM89 EF_CUDA_VIRTUAL_SM(EF_CUDA_SM89)"
	.elftype	@"ET_EXEC"


//--------------------- .nv.info                  --------------------------
	.section	.nv.info,"",@"SHT_CUDA_INFO"
	.align	4


	//----- nvinfo : EIATTR_REGCOUNT
	.align		4
        /*0000*/ 	.byte	0x04, 0x2f
        /*0002*/ 	.short	(.L_2 - .L_1)
	.align		4
.L_1:
        /*0004*/ 	.word	index@(triton__0d1d2d3d4d5d6d7d8d9de10de)
        /*0008*/ 	.word	0x00000028


	//----- nvinfo : EIATTR_MAX_STACK_SIZE
	.align		4
.L_2:
        /*000c*/ 	.byte	0x04, 0x23
        /*000e*/ 	.short	(.L_4 - .L_3)
	.align		4
.L_3:
        /*0010*/ 	.word	index@(triton__0d1d2d3d4d5d6d7d8d9de10de)
        /*0014*/ 	.word	0x00000000


	//----- nvinfo : EIATTR_MIN_STACK_SIZE
	.align		4
.L_4:
        /*0018*/ 	.byte	0x04, 0x12
        /*001a*/ 	.short	(.L_6 - .L_5)
	.align		4
.L_5:
        /*001c*/ 	.word	index@(triton__0d1d2d3d4d5d6d7d8d9de10de)
        /*0020*/ 	.word	0x00000000


	//----- nvinfo : EIATTR_FRAME_SIZE
	.align		4
.L_6:
        /*0024*/ 	.byte	0x04, 0x11
        /*0026*/ 	.short	(.L_8 - .L_7)
	.align		4
.L_7:
        /*0028*/ 	.word	index@(triton__0d1d2d3d4d5d6d7d8d9de10de)
        /*002c*/ 	.word	0x00000000
.L_8:


//--------------------- .nv.info.triton__0d1d2d3d4d5d6d7d8d9de10de --------------------------
	.section	.nv.info.triton__0d1d2d3d4d5d6d7d8d9de10de,"",@"SHT_CUDA_INFO"
	.align	4


	//----- nvinfo : EIATTR_CUDA_API_VERSION
	.align		4
        /*0000*/ 	.byte	0x04, 0x37
        /*0002*/ 	.short	(.L_10 - .L_9)
.L_9:
        /*0004*/ 	.word	0x0000007b


	//----- nvinfo : EIATTR_PARAM_CBANK
	.align		4
.L_10:
        /*0008*/ 	.byte	0x04, 0x0a
        /*000a*/ 	.short	(.L_12 - .L_11)
	.align		4
.L_11:
        /*000c*/ 	.word	index@(.nv.constant0.triton__0d1d2d3d4d5d6d7d8d9de10de)
        /*0010*/ 	.short	0x0160
        /*0012*/ 	.short	0x0050


	//----- nvinfo : EIATTR_CBANK_PARAM_SIZE
	.align		4
.L_12:
        /*0014*/ 	.byte	0x03, 0x19
        /*0016*/ 	.short	0x0050


	//----- nvinfo : EIATTR_KPARAM_INFO
	.align		4
        /*0018*/ 	.byte	0x04, 0x17
        /*001a*/ 	.short	(.L_14 - .L_13)
.L_13:
        /*001c*/ 	.word	0x00000000
        /*0020*/ 	.short	0x000a
        /*0022*/ 	.short	0x004c
        /*0024*/ 	.byte	0x00, 0xf0, 0x11, 0x00


	//----- nvinfo : EIATTR_KPARAM_INFO
	.align		4
.L_14:
        /*0028*/ 	.byte	0x04, 0x17
        /*002a*/ 	.short	(.L_16 - .L_15)
.L_15:
        /*002c*/ 	.word	0x00000000
        /*0030*/ 	.short	0x0009
        /*0032*/ 	.short	0x0048
        /*0034*/ 	.byte	0x00, 0xf0, 0x11, 0x00


	//----- nvinfo : EIATTR_KPARAM_INFO
	.align		4
.L_16:
        /*0038*/ 	.byte	0x04, 0x17
        /*003a*/ 	.short	(.L_18 - .L_17)
.L_17:
        /*003c*/ 	.word	0x00000000
        /*0040*/ 	.short	0x0008
        /*0042*/ 	.short	0x0040
        /*0044*/ 	.byte	0x00, 0xf0, 0x21, 0x00


	//----- nvinfo : EIATTR_KPARAM_INFO
	.align		4
.L_18:
        /*0048*/ 	.byte	0x04, 0x17
        /*004a*/ 	.short	(.L_20 - .L_19)
.L_19:
        /*004c*/ 	.word	0x00000000
        /*0050*/ 	.short	0x0007
        /*0052*/ 	.short	0x0038
        /*0054*/ 	.byte	0x00, 0xf0, 0x21, 0x00


	//----- nvinfo : EIATTR_KPARAM_INFO
	.align		4
.L_20:
        /*0058*/ 	.byte	0x04, 0x17
        /*005a*/ 	.short	(.L_22 - .L_21)
.L_21:
        /*005c*/ 	.word	0x00000000
        /*0060*/ 	.short	0x0006
        /*0062*/ 	.short	0x0030
        /*0064*/ 	.byte	0x00, 0xf0, 0x21, 0x00


	//----- nvinfo : EIATTR_KPARAM_INFO
	.align		4
.L_22:
        /*0068*/ 	.byte	0x04, 0x17
        /*006a*/ 	.short	(.L_24 - .L_23)
.L_23:
        /*006c*/ 	.word	0x00000000
        /*0070*/ 	.short	0x0005
        /*0072*/ 	.short	0x0028
        /*0074*/ 	.byte	0x00, 0xf0, 0x21, 0x00


	//----- nvinfo : EIATTR_KPARAM_INFO
	.align		4
.L_24:
        /*0078*/ 	.byte	0x04, 0x17
        /*007a*/ 	.short	(.L_26 - .L_25)
.L_25:
        /*007c*/ 	.word	0x00000000
        /*0080*/ 	.short	0x0004
        /*0082*/ 	.short	0x0020
        /*0084*/ 	.byte	0x00, 0xf0, 0x21, 0x00


	//----- nvinfo : EIATTR_KPARAM_INFO
	.align		4
.L_26:
        /*0088*/ 	.byte	0x04, 0x17
        /*008a*/ 	.short	(.L_28 - .L_27)
.L_27:
        /*008c*/ 	.word	0x00000000
        /*0090*/ 	.short	0x0003
        /*0092*/ 	.short	0x0018
        /*0094*/ 	.byte	0x00, 0xf0, 0x21, 0x00


	//----- nvinfo : EIATTR_KPARAM_INFO
	.align		4
.L_28:
        /*0098*/ 	.byte	0x04, 0x17
        /*009a*/ 	.short	(.L_30 - .L_29)
.L_29:
        /*009c*/ 	.word	0x00000000
        /*00a0*/ 	.short	0x0002
        /*00a2*/ 	.short	0x0010
        /*00a4*/ 	.byte	0x00, 0xf0, 0x21, 0x00


	//----- nvinfo : EIATTR_KPARAM_INFO
	.align		4
.L_30:
        /*00a8*/ 	.byte	0x04, 0x17
        /*00aa*/ 	.short	(.L_32 - .L_31)
.L_31:
        /*00ac*/ 	.word	0x00000000
        /*00b0*/ 	.short	0x0001
        /*00b2*/ 	.short	0x0008
        /*00b4*/ 	.byte	0x00, 0xf0, 0x21, 0x00


	//----- nvinfo : EIATTR_KPARAM_INFO
	.align		4
.L_32:
        /*00b8*/ 	.byte	0x04, 0x17
        /*00ba*/ 	.short	(.L_34 - .L_33)
.L_33:
        /*00bc*/ 	.word	0x00000000
        /*00c0*/ 	.short	0x0000
        /*00c2*/ 	.short	0x0000
        /*00c4*/ 	.byte	0x00, 0xf0, 0x21, 0x00


	//----- nvinfo : EIATTR_MAXREG_COUNT
	.align		4
.L_34:
        /*00c8*/ 	.byte	0x03, 0x1b
        /*00ca*/ 	.short	0x00ff


	//----- nvinfo : EIATTR_COOP_GROUP_MASK_REGIDS
	.align		4
        /*00cc*/ 	.byte	0x04, 0x29
        /*00ce*/ 	.short	(.L_36 - .L_35)


	//   ....[0]....
.L_35:
        /*00d0*/ 	.word	0xffffffff


	//   ....[1]....
        /*00d4*/ 	.word	0xffffffff


	//   ....[2]....
        /*00d8*/ 	.word	0xffffffff


	//   ....[3]....
        /*00dc*/ 	.word	0xffffffff


	//   ....[4]....
        /*00e0*/ 	.word	0xffffffff


	//   ....[5]....
        /*00e4*/ 	.word	0xffffffff


	//   ....[6]....
        /*00e8*/ 	.word	0xffffffff


	//   ....[7]....
        /*00ec*/ 	.word	0xffffffff


	//   ....[8]....
        /*00f0*/ 	.word	0xffffffff


	//   ....[9]....
        /*00f4*/ 	.word	0xffffffff


	//   ....[10]....
        /*00f8*/ 	.word	0xffffffff


	//   ....[11]....
        /*00fc*/ 	.word	0xffffffff


	//   ....[12]....
        /*0100*/ 	.word	0xffffffff


	//   ....[13]....
        /*0104*/ 	.word	0xffffffff


	//   ....[14]....
        /*0108*/ 	.word	0xffffffff


	//   ....[15]....
        /*010c*/ 	.word	0xffffffff


	//----- nvinfo : EIATTR_COOP_GROUP_INSTR_OFFSETS
	.align		4
.L_36:
        /*0110*/ 	.byte	0x04, 0x28
        /*0112*/ 	.short	(.L_38 - .L_37)


	//   ....[0]....
.L_37:
        /*0114*/ 	.word	0x00000400


	//   ....[1]....
        /*0118*/ 	.word	0x00000420


	//   ....[2]....
        /*011c*/ 	.word	0x00000440


	//   ....[3]....
        /*0120*/ 	.word	0x00000460


	//   ....[4]....
        /*0124*/ 	.word	0x00000480


	//   ....[5]....
        /*0128*/ 	.word	0x000004f0


	//   ....[6]....
        /*012c*/ 	.word	0x00000510


	//   ....[7]....
        /*0130*/ 	.word	0x00000540


	//   ....[8]....
        /*0134*/ 	.word	0x00001200


	//   ....[9]....
        /*0138*/ 	.word	0x00001220


	//   ....[10]....
        /*013c*/ 	.word	0x00001240


	//   ....[11]....
        /*0140*/ 	.word	0x00001260


	//   ....[12]....
        /*0144*/ 	.word	0x00001290


	//   ....[13]....
        /*0148*/ 	.word	0x00001320


	//   ....[14]....
        /*014c*/ 	.word	0x00001340


	//   ....[15]....
        /*0150*/ 	.word	0x00001360


	//----- nvinfo : EIATTR_EXIT_INSTR_OFFSETS
	.align		4
.L_38:
        /*0154*/ 	.byte	0x04, 0x1c
        /*0156*/ 	.short	(.L_40 - .L_39)


	//   ....[0]....
.L_39:
        /*0158*/ 	.word	0x000019b0


	//   ....[1]....
        /*015c*/ 	.word	0x000019d0


	//----- nvinfo : EIATTR_MAX_THREADS
	.align		4
.L_40:
        /*0160*/ 	.byte	0x04, 0x05
        /*0162*/ 	.short	(.L_42 - .L_41)
.L_41:
        /*0164*/ 	.word	0x00000100
        /*0168*/ 	.word	0x00000001
        /*016c*/ 	.word	0x00000001
.L_42:


//--------------------- .nv.rel.action            --------------------------
	.section	.nv.rel.action,"",@"SHT_CUDA_RELOCINFO"
	.align	8
	.sectionentsize	8
        /*0000*/ 	.byte	0x73, 0x00, 0x00, 0x00, 0x00, 0x00, 0x00, 0x00, 0x00, 0x00, 0x00, 0x11, 0x25, 0x00, 0x05, 0x36


//--------------------- .nv.constant0.triton__0d1d2d3d4d5d6d7d8d9de10de --------------------------
	.section	.nv.constant0.triton__0d1d2d3d4d5d6d7d8d9de10de,"a",@progbits
	.align	4
.nv.constant0.triton__0d1d2d3d4d5d6d7d8d9de10de:
	.zero		432


//--------------------- .text.triton__0d1d2d3d4d5d6d7d8d9de10de --------------------------
	.section	.text.triton__0d1d2d3d4d5d6d7d8d9de10de,"ax",@progbits
	.sectionflags	@"SHF_BARRIERS=1"
	.sectioninfo	@"SHI_REGISTERS=40"
	.align	128
        .global         triton__0d1d2d3d4d5d6d7d8d9de10de
        .type           triton__0d1d2d3d4d5d6d7d8d9de10de,@function
        .size           triton__0d1d2d3d4d5d6d7d8d9de10de,(.L_x_1 - triton__0d1d2d3d4d5d6d7d8d9de10de)
        .other          triton__0d1d2d3d4d5d6d7d8d9de10de,@"STO_CUDA_ENTRY STV_DEFAULT"
triton__0d1d2d3d4d5d6d7d8d9de10de:
.text.triton__0d1d2d3d4d5d6d7d8d9de10de:
[----:B------:R-:W-:-:S02]  /*0000*/  MOV R1, c[0x0][0x28] ;  /* 0x00000a0000017a02 */ /* 0x000fc40000000f00 */
[----:B------:R-:W0:Y:S01]  /*0010*/  S2R R20, SR_TID.X ;  /* 0x0000000000147919 */ /* 0x000e220000002100 */
[----:B------:R-:W-:Y:S01]  /*0020*/  MOV R32, 0x2 ;  /* 0x0000000200207802 */ /* 0x000fe20000000f00 */
[----:B------:R-:W-:Y:S02]  /*0030*/  ULDC.64 UR4, c[0x0][0x118] ;  /* 0x0000460000047ab9 */ /* 0x000fe40000000a00 */
[----:B------:R-:W1:Y:S01]  /*0040*/  S2R R10, SR_CTAID.X ;  /* 0x00000000000a7919 */ /* 0x000e620000002500 */
[----:B0-----:R-:W-:-:S04]  /*0050*/  SHF.L.U32 R33, R20, 0x2, RZ ;  /* 0x0000000214217819 */ /* 0x001fc800000006ff */
[----:B------:R-:W-:-:S04]  /*0060*/  LOP3.LUT R33, R33, 0x3fc, RZ, 0xc0, !PT ;  /* 0x000003fc21217812 */ /* 0x000fc800078ec0ff */
[----:B------:R-:W-:Y:S01]  /*0070*/  LOP3.LUT R7, R33, 0x800, RZ, 0xfc, !PT ;  /* 0x0000080021077812 */ /* 0x000fe200078efcff */
[----:B-1----:R-:W-:-:S03]  /*0080*/  IMAD R27, R10, 0x900, R33 ;  /* 0x000009000a1b7824 */ /* 0x002fc600078e0221 */
[----:B------:R-:W-:Y:S01]  /*0090*/  ISETP.GE.U32.AND P1, PT, R7, 0x900, PT ;  /* 0x000009000700780c */ /* 0x000fe20003f26070 */
[C---:B------:R-:W-:Y:S01]  /*00a0*/  IMAD.WIDE R18, R27.reuse, R32, c[0x0][0x168] ;  /* 0x00005a001b127625 */ /* 0x040fe200078e0220 */
[----:B------:R-:W-:-:S03]  /*00b0*/  IADD3 R3, R27, 0x400, RZ ;  /* 0x000004001b037810 */ /* 0x000fc60007ffe0ff */
[----:B------:R-:W-:Y:S01]  /*00c0*/  IMAD R2, R10, 0x900, R7 ;  /* 0x000009000a027824 */ /* 0x000fe200078e0207 */
[----:B------:R-:W2:Y:S01]  /*00d0*/  LDG.E.EL.64 R4, [R18.64] ;  /* 0x0000000412047981 */ /* 0x000ea2000c2e1b00 */
[----:B------:R-:W-:Y:S01]  /*00e0*/  IMAD.WIDE R8, R3, R32, c[0x0][0x168] ;  /* 0x00005a0003087625 */ /* 0x000fe200078e0220 */
[----:B------:R-:W-:-:S05]  /*00f0*/  CS2R R6, SRZ ;  /* 0x0000000000067805 */ /* 0x000fca000001ff00 */
[----:B------:R-:W3:Y:S01]  /*0100*/  LDG.E.EL.64 R8, [R8.64] ;  /* 0x0000000408087981 */ /* 0x000ee2000c2e1b00 */
[----:B------:R-:W-:-:S05]  /*0110*/  IMAD.WIDE R12, R2, R32, c[0x0][0x168] ;  /* 0x00005a00020c7625 */ /* 0x000fca00078e0220 */
[----:B------:R0:W4:Y:S01]  /*0120*/  @!P1 LDG.E.EL.64 R6, [R12.64] ;  /* 0x000000040c069981 */ /* 0x000122000c2e1b00 */
[C---:B------:R-:W-:Y:S02]  /*0130*/  LOP3.LUT P3, RZ, R20.reuse, 0x1f, RZ, 0xc0, !PT ;  /* 0x0000001f14ff7812 */ /* 0x040fe4000786c0ff */
[----:B------:R-:W-:Y:S02]  /*0140*/  ISETP.GE.AND P2, PT, R20, 0x8, PT ;  /* 0x000000081400780c */ /* 0x000fe40003f46270 */
[----:B--2---:R-:W-:Y:S02]  /*0150*/  PRMT R0, R4, 0x7632, R0 ;  /* 0x0000763204007816 */ /* 0x004fe40000000000 */
[----:B---3--:R-:W-:-:S04]  /*0160*/  PRMT R14, R8, 0x7632, R14 ;  /* 0x00007632080e7816 */ /* 0x008fc8000000000e */
[----:B------:R-:W-:Y:S02]  /*0170*/  SHF.L.U32 R16, R14, 0x10, RZ ;  /* 0x000000100e107819 */ /* 0x000fe400000006ff */
[----:B------:R-:W-:Y:S02]  /*0180*/  SHF.L.U32 R15, R8, 0x10, RZ ;  /* 0x00000010080f7819 */ /* 0x000fe400000006ff */
[----:B------:R-:W-:Y:S01]  /*0190*/  SHF.L.U32 R8, R0, 0x10, RZ ;  /* 0x0000001000087819 */ /* 0x000fe200000006ff */
[----:B0-----:R-:W-:Y:S01]  /*01a0*/  FMUL R13, R16, R16 ;  /* 0x00000010100d7220 */ /* 0x001fe20000400000 */
[----:B----4-:R-:W-:-:S03]  /*01b0*/  SEL R12, R6, RZ, !P1 ;  /* 0x000000ff060c7207 */ /* 0x010fc60004800000 */
[----:B------:R-:W-:Y:S01]  /*01c0*/  FFMA R6, R8, R8, R13 ;  /* 0x0000000808067223 */ /* 0x000fe2000000000d */
[C---:B------:R-:W-:Y:S02]  /*01d0*/  PRMT R8, R12.reuse, 0x7632, R8 ;  /* 0x000076320c087816 */ /* 0x040fe40000000008 */
[----:B------:R-:W-:Y:S02]  /*01e0*/  SHF.L.U32 R17, R9, 0x10, RZ ;  /* 0x0000001009117819 */ /* 0x000fe400000006ff */
[----:B------:R-:W-:Y:S02]  /*01f0*/  SEL R7, R7, RZ, !P1 ;  /* 0x000000ff07077207 */ /* 0x000fe40004800000 */
[----:B------:R-:W-:Y:S02]  /*0200*/  SHF.L.U32 R12, R12, 0x10, RZ ;  /* 0x000000100c0c7819 */ /* 0x000fe400000006ff */
[----:B------:R-:W-:Y:S01]  /*0210*/  SHF.L.U32 R13, R8, 0x10, RZ ;  /* 0x00000010080d7819 */ /* 0x000fe200000006ff */
[----:B------:R-:W-:Y:S01]  /*0220*/  FMUL R17, R17, R17 ;  /* 0x0000001111117220 */ /* 0x000fe20000400000 */
[----:B------:R-:W-:-:S02]  /*0230*/  SHF.L.U32 R14, R5, 0x10, RZ ;  /* 0x00000010050e7819 */ /* 0x000fc400000006ff */
[----:B------:R-:W-:Y:S01]  /*0240*/  PRMT R8, R7, 0x7632, R8 ;  /* 0x0000763207087816 */ /* 0x000fe20000000008 */
[----:B------:R-:W-:Y:S01]  /*0250*/  FMUL R12, R12, R12 ;  /* 0x0000000c0c0c7220 */ /* 0x000fe20000400000 */
[----:B------:R-:W-:Y:S01]  /*0260*/  PRMT R9, R9, 0x7632, R9 ;  /* 0x0000763209097816 */ /* 0x000fe20000000009 */
[----:B------:R-:W-:Y:S01]  /*0270*/  FMUL R13, R13, R13 ;  /* 0x0000000d0d0d7220 */ /* 0x000fe20000400000 */
[----:B------:R-:W-:Y:S01]  /*0280*/  SHF.L.U32 R7, R7, 0x10, RZ ;  /* 0x0000001007077819 */ /* 0x000fe200000006ff */
[----:B------:R-:W-:Y:S01]  /*0290*/  FMUL R15, R15, R15 ;  /* 0x0000000f0f0f7220 */ /* 0x000fe20000400000 */
[----:B------:R-:W-:Y:S01]  /*02a0*/  SHF.L.U32 R4, R4, 0x10, RZ ;  /* 0x0000001004047819 */ /* 0x000fe200000006ff */
[----:B------:R-:W-:Y:S01]  /*02b0*/  FFMA R0, R14, R14, R17 ;  /* 0x0000000e0e007223 */ /* 0x000fe20000000011 */
[----:B------:R-:W-:Y:S01]  /*02c0*/  PRMT R5, R5, 0x7632, R5 ;  /* 0x0000763205057816 */ /* 0x000fe20000000005 */
[----:B------:R-:W-:Y:S01]  /*02d0*/  FMUL R14, R7, R7 ;  /* 0x00000007070e7220 */ /* 0x000fe20000400000 */
[----:B------:R-:W-:-:S02]  /*02e0*/  SHF.L.U32 R9, R9, 0x10, RZ ;  /* 0x0000001009097819 */ /* 0x000fc400000006ff */
[----:B------:R-:W-:Y:S01]  /*02f0*/  SHF.L.U32 R8, R8, 0x10, RZ ;  /* 0x0000001008087819 */ /* 0x000fe200000006ff */
[----:B------:R-:W-:Y:S01]  /*0300*/  FFMA R4, R4, R4, R15 ;  /* 0x0000000404047223 */ /* 0x000fe2000000000f */
[----:B------:R-:W-:Y:S02]  /*0310*/  FSEL R7, R12, -RZ, !P1 ;  /* 0x800000ff0c077208 */ /* 0x000fe40004800000 */
[----:B------:R-:W-:Y:S01]  /*0320*/  FSEL R13, R13, -RZ, !P1 ;  /* 0x800000ff0d0d7208 */ /* 0x000fe20004800000 */
[----:B------:R-:W-:Y:S01]  /*0330*/  FMUL R12, R9, R9 ;  /* 0x00000009090c7220 */ /* 0x000fe20000400000 */
[----:B------:R-:W-:Y:S01]  /*0340*/  SHF.L.U32 R5, R5, 0x10, RZ ;  /* 0x0000001005057819 */ /* 0x000fe200000006ff */
[----:B------:R-:W-:Y:S01]  /*0350*/  FMUL R8, R8, R8 ;  /* 0x0000000808087220 */ /* 0x000fe20000400000 */
[----:B------:R-:W-:Y:S01]  /*0360*/  FSEL R9, R14, -RZ, !P1 ;  /* 0x800000ff0e097208 */ /* 0x000fe20004800000 */
[----:B------:R-:W-:Y:S01]  /*0370*/  FADD R7, R4, R7 ;  /* 0x0000000704077221 */ /* 0x000fe20000000000 */
[----:B------:R-:W-:Y:S01]  /*0380*/  FADD R6, R6, R13 ;  /* 0x0000000d06067221 */ /* 0x000fe20000000000 */
[----:B------:R-:W-:Y:S01]  /*0390*/  FFMA R12, R5, R5, R12 ;  /* 0x00000005050c7223 */ /* 0x000fe2000000000c */
[----:B------:R-:W-:Y:S01]  /*03a0*/  FSEL R5, R8, -RZ, !P1 ;  /* 0x800000ff08057208 */ /* 0x000fe20004800000 */
[----:B------:R-:W-:Y:S01]  /*03b0*/  FADD R0, R0, R9 ;  /* 0x0000000900007221 */ /* 0x000fe20000000000 */
[----:B------:R-:W-:-:S03]  /*03c0*/  FADD R7, R6, R7 ;  /* 0x0000000706077221 */ /* 0x000fc60000000000 */
[----:B------:R-:W-:Y:S01]  /*03d0*/  FADD R5, R12, R5 ;  /* 0x000000050c057221 */ /* 0x000fe20000000000 */
[----:B------:R-:W-:-:S04]  /*03e0*/  FADD R0, R0, R7 ;  /* 0x0000000700007221 */ /* 0x000fc80000000000 */
[----:B------:R-:W-:-:S05]  /*03f0*/  FADD R0, R5, R0 ;  /* 0x0000000005007221 */ /* 0x000fca0000000000 */
[----:B------:R-:W0:Y:S02]  /*0400*/  SHFL.BFLY PT, R5, R0, 0x10, 0x1f ;  /* 0x0e001f0000057f89 */ /* 0x000e2400000e0000 */
[----:B0-----:R-:W-:-:S05]  /*0410*/  FADD R5, R0, R5 ;  /* 0x0000000500057221 */ /* 0x001fca0000000000 */
[----:B------:R-:W0:Y:S02]  /*0420*/  SHFL.BFLY PT, R4, R5, 0x8, 0x1f ;  /* 0x0d001f0005047f89 */ /* 0x000e2400000e0000 */
[----:B0-----:R-:W-:-:S05]  /*0430*/  FADD R4, R5, R4 ;  /* 0x0000000405047221 */ /* 0x001fca0000000000 */
[----:B------:R-:W0:Y:S02]  /*0440*/  SHFL.BFLY PT, R7, R4, 0x4, 0x1f ;  /* 0x0c801f0004077f89 */ /* 0x000e2400000e0000 */
[----:B0-----:R-:W-:-:S05]  /*0450*/  FADD R7, R4, R7 ;  /* 0x0000000704077221 */ /* 0x001fca0000000000 */
[----:B------:R-:W0:Y:S02]  /*0460*/  SHFL.BFLY PT, R6, R7, 0x2, 0x1f ;  /* 0x0c401f0007067f89 */ /* 0x000e2400000e0000 */
[----:B0-----:R-:W-:-:S05]  /*0470*/  FADD R6, R7, R6 ;  /* 0x0000000607067221 */ /* 0x001fca0000000000 */
[----:B------:R-:W0:Y:S01]  /*0480*/  SHFL.BFLY PT, R9, R6, 0x1, 0x1f ;  /* 0x0c201f0006097f89 */ /* 0x000e2200000e0000 */
[----:B------:R-:W-:-:S04]  /*0490*/  SHF.R.U32.HI R8, RZ, 0x3, R20 ;  /* 0x00000003ff087819 */ /* 0x000fc80000011614 */
[----:B------:R-:W-:Y:S01]  /*04a0*/  LOP3.LUT R8, R8, 0x1c, RZ, 0xc0, !PT ;  /* 0x0000001c08087812 */ /* 0x000fe200078ec0ff */
[----:B0-----:R-:W-:-:S05]  /*04b0*/  FADD R9, R6, R9 ;  /* 0x0000000906097221 */ /* 0x001fca0000000000 */
[----:B------:R-:W-:Y:S04]  /*04c0*/  @!P3 STS [R8], R9 ;  /* 0x000000090800b388 */ /* 0x000fe80000000800 */
[----:B------:R-:W-:Y:S06]  /*04d0*/  BAR.SYNC 0x0 ;  /* 0x0000000000007b1d */ /* 0x000fec0000000000 */
[----:B------:R-:W0:Y:S04]  /*04e0*/  @!P2 LDS R11, [R20.X4] ;  /* 0x00000000140ba984 */ /* 0x000e280000004800 */
[----:B0-----:R-:W0:Y:S02]  /*04f0*/  SHFL.BFLY PT, R0, R11, 0x4, 0x1f ;  /* 0x0c801f000b007f89 */ /* 0x001e2400000e0000 */
[----:B0-----:R-:W-:-:S05]  /*0500*/  FADD R4, R11, R0 ;  /* 0x000000000b047221 */ /* 0x001fca0000000000 */
[----:B------:R-:W0:Y:S01]  /*0510*/  SHFL.BFLY PT, R5, R4, 0x2, 0x1f ;  /* 0x0c401f0004057f89 */ /* 0x000e2200000e0000 */
[----:B------:R-:W-:Y:S01]  /*0520*/  LOP3.LUT P0, RZ, R20, 0x7, RZ, 0xc0, !PT ;  /* 0x0000000714ff7812 */ /* 0x000fe2000780c0ff */
[----:B0-----:R-:W-:-:S05]  /*0530*/  FADD R5, R4, R5 ;  /* 0x0000000504057221 */ /* 0x001fca0000000000 */
[----:B------:R-:W0:Y:S01]  /*0540*/  SHFL.BFLY PT, R6, R5, 0x1, 0x1f ;  /* 0x0c201f0005067f89 */ /* 0x000e2200000e0000 */
[----:B------:R-:W-:Y:S02]  /*0550*/  ISETP.LT.AND P0, PT, R20, 0x8, !P0 ;  /* 0x000000081400780c */ /* 0x000fe40004701270 */
[----:B------:R-:W-:-:S05]  /*0560*/  MOV R0, 0x4 ;  /* 0x0000000400007802 */ /* 0x000fca0000000f00 */
[----:B------:R-:W-:Y:S01]  /*0570*/  IMAD.WIDE R22, R10, R0, c[0x0][0x180] ;  /* 0x000060000a167625 */ /* 0x000fe200078e0200 */
[----:B------:R-:W-:Y:S02]  /*0580*/  MOV R35, 0x10 ;  /* 0x0000001000237802 */ /* 0x000fe40000000f00 */
[----:B------:R-:W-:Y:S01]  /*0590*/  LOP3.LUT R34, R20, 0xff, RZ, 0xc0, !PT ;  /* 0x000000ff14227812 */ /* 0x000fe200078ec0ff */
[----:B0-----:R-:W-:-:S05]  /*05a0*/  FADD R13, R5, R6 ;  /* 0x00000006050d7221 */ /* 0x001fca0000000000 */
[----:B------:R-:W-:Y:S04]  /*05b0*/  @P0 STS [R20.X4], R13 ;  /* 0x0000000d14000388 */ /* 0x000fe80000004800 */
[----:B------:R-:W-:Y:S06]  /*05c0*/  BAR.SYNC 0x0 ;  /* 0x0000000000007b1d */ /* 0x000fec0000000000 */
[----:B------:R0:W2:Y:S01]  /*05d0*/  LDG.E.EL R21, [R22.64] ;  /* 0x0000000416157981 */ /* 0x0000a2000c2e1900 */
[----:B------:R-:W-:-:S03]  /*05e0*/  IMAD.WIDE R16, R27, R32, c[0x0][0x178] ;  /* 0x00005e001b107625 */ /* 0x000fc600078e0220 */
[----:B------:R-:W3:Y:S01]  /*05f0*/  LDG.E.EF.64 R18, [R18.64] ;  /* 0x0000000412127981 */ /* 0x000ee2000c0e1b00 */
[----:B------:R-:W-:-:S03]  /*0600*/  IMAD.WIDE.U32 R36, R34, R35, c[0x0][0x170] ;  /* 0x00005c0022247625 */ /* 0x000fc600078e0023 */
[----:B------:R-:W4:Y:S01]  /*0610*/  LDG.E.EF.64 R16, [R16.64] ;  /* 0x0000000410107981 */ /* 0x000f22000c0e1b00 */
[----:B------:R-:W-:-:S03]  /*0620*/  IMAD.WIDE.U32 R34, R34, R35, c[0x0][0x188] ;  /* 0x0000620022227625 */ /* 0x000fc600078e0023 */
[----:B------:R-:W5:Y:S04]  /*0630*/  LDG.E.EL.128 R4, [R36.64] ;  /* 0x0000000424047981 */ /* 0x000f68000c2e1d00 */
[----:B------:R-:W3:Y:S01]  /*0640*/  LDG.E.EL.128 R8, [R34.64] ;  /* 0x0000000422087981 */ /* 0x000ee2000c2e1d00 */
[----:B------:R-:W-:-:S03]  /*0650*/  IMAD.WIDE R30, R27, R0, c[0x0][0x160] ;  /* 0x000058001b1e7625 */ /* 0x000fc600078e0200 */
[----:B------:R-:W1:Y:S04]  /*0660*/  LDS R26, [RZ] ;  /* 0x00000000ff1a7984 */ /* 0x000e680000000800 */
[----:B------:R-:W5:Y:S01]  /*0670*/  LDG.E.EL.128 R12, [R30.64] ;  /* 0x000000041e0c7981 */ /* 0x000f62000c2e1d00 */
[----:B0-----:R-:W-:-:S05]  /*0680*/  MOV R22, 0x39e38e39 ;  /* 0x39e38e3900167802 */ /* 0x001fca0000000f00 */
[----:B-1----:R-:W-:-:S06]  /*0690*/  FFMA R26, R26, R22, 9.9999997473787516356e-06 ;  /* 0x3727c5ac1a1a7423 */ /* 0x002fcc0000000016 */
[----:B------:R-:W-:Y:S01]  /*06a0*/  MUFU.RSQ R26, R26 ;  /* 0x0000001a001a7308 */ /* 0x000fe20000001400 */
[----:B--2---:R-:W-:-:S07]  /*06b0*/  FFMA R25, R21, R22, 9.9999997473787516356e-06 ;  /* 0x3727c5ac15197423 */ /* 0x004fce0000000016 */
[----:B------:R-:W0:Y:S01]  /*06c0*/  MUFU.RSQ R25, R25 ;  /* 0x0000001900197308 */ /* 0x000e220000001400 */
[C---:B----4-:R-:W-:Y:S02]  /*06d0*/  PRMT R28, R17.reuse, 0x7632, R28 ;  /* 0x00007632111c7816 */ /* 0x050fe4000000001c */
[----:B------:R-:W-:Y:S01]  /*06e0*/  PRMT R22, R16, 0x7632, R22 ;  /* 0x0000763210167816 */ /* 0x000fe20000000016 */
[----:B---3--:R-:W-:Y:S01]  /*06f0*/  FADD R21, R8, 1 ;  /* 0x3f80000008157421 */ /* 0x008fe20000000000 */
[----:B------:R-:W-:Y:S02]  /*0700*/  SHF.L.U32 R8, R28, 0x10, RZ ;  /* 0x000000101c087819 */ /* 0x000fe400000006ff */
[----:B------:R-:W-:Y:S01]  /*0710*/  SHF.L.U32 R28, R17, 0x10, RZ ;  /* 0x00000010111c7819 */ /* 0x000fe200000006ff */
[----:B------:R-:W-:Y:S01]  /*0720*/  FADD R23, R10, 1 ;  /* 0x3f8000000a177421 */ /* 0x000fe20000000000 */
[----:B------:R-:W-:Y:S01]  /*0730*/  FADD R10, R11, 1 ;  /* 0x3f8000000b0a7421 */ /* 0x000fe20000000000 */
[----:B------:R-:W-:-:S02]  /*0740*/  SHF.L.U32 R22, R22, 0x10, RZ ;  /* 0x0000001016167819 */ /* 0x000fc400000006ff */
[C---:B0-----:R-:W-:Y:S01]  /*0750*/  FMUL R11, R25.reuse, R28 ;  /* 0x0000001c190b7220 */ /* 0x041fe20000400000 */
[----:B------:R-:W-:Y:S01]  /*0760*/  FMUL R8, R25, R8 ;  /* 0x0000000819087220 */ /* 0x000fe20000400000 */
[----:B------:R-:W-:Y:S01]  /*0770*/  FADD R28, R9, 1 ;  /* 0x3f800000091c7421 */ /* 0x000fe20000000000 */
[----:B------:R-:W-:Y:S01]  /*0780*/  FMUL R22, R25, R22 ;  /* 0x0000001619167220 */ /* 0x000fe20000400000 */
[----:B-----5:R-:W-:Y:S01]  /*0790*/  FFMA R23, R11, R23, R14 ;  /* 0x000000170b177223 */ /* 0x020fe2000000000e */
[----:B------:R-:W-:Y:S02]  /*07a0*/  SHF.L.U32 R16, R16, 0x10, RZ ;  /* 0x0000001010107819 */ /* 0x000fe400000006ff */
[----:B------:R-:W-:Y:S02]  /*07b0*/  PRMT R9, R18, 0x7632, R9 ;  /* 0x0000763212097816 */ /* 0x000fe40000000009 */
[----:B------:R-:W-:Y:S01]  /*07c0*/  PRMT R11, R19, 0x7632, R11 ;  /* 0x00007632130b7816 */ /* 0x000fe2000000000b */
[----:B------:R-:W-:Y:S01]  /*07d0*/  FFMA R8, R8, R10, R15 ;  /* 0x0000000a08087223 */ /* 0x000fe2000000000f */
[----:B------:R-:W-:Y:S01]  /*07e0*/  FFMA R10, R22, R28, R13 ;  /* 0x0000001c160a7223 */ /* 0x000fe2000000000d */
[----:B------:R-:W-:Y:S01]  /*07f0*/  SHF.L.U32 R9, R9, 0x10, RZ ;  /* 0x0000001009097819 */ /* 0x000fe200000006ff */
[----:B------:R-:W-:Y:S01]  /*0800*/  FMUL R13, R25, R16 ;  /* 0x00000010190d7220 */ /* 0x000fe20000400000 */
[----:B------:R-:W-:-:S02]  /*0810*/  SHF.L.U32 R15, R18, 0x10, RZ ;  /* 0x00000010120f7819 */ /* 0x000fc400000006ff */
[----:B------:R-:W-:Y:S02]  /*0820*/  SHF.L.U32 R19, R19, 0x10, RZ ;  /* 0x0000001013137819 */ /* 0x000fe400000006ff */
[----:B------:R-:W-:Y:S01]  /*0830*/  SHF.L.U32 R17, R11, 0x10, RZ ;  /* 0x000000100b117819 */ /* 0x000fe200000006ff */
[----:B------:R-:W-:Y:S01]  /*0840*/  FFMA R14, R13, R21, R12 ;  /* 0x000000150d0e7223 */ /* 0x000fe2000000000c */
[----:B------:R-:W-:Y:S01]  /*0850*/  FMUL R11, R26, R9 ;  /* 0x000000091a0b7220 */ /* 0x000fe20000400000 */
[----:B------:R-:W-:Y:S01]  /*0860*/  FADD R7, R7, 1 ;  /* 0x3f80000007077421 */ /* 0x000fe20000000000 */
[----:B------:R-:W-:Y:S01]  /*0870*/  FADD R6, R6, 1 ;  /* 0x3f80000006067421 */ /* 0x000fe20000000000 */
[----:B------:R-:W-:Y:S01]  /*0880*/  FADD R5, R5, 1 ;  /* 0x3f80000005057421 */ /* 0x000fe20000000000 */
[----:B------:R-:W-:Y:S01]  /*0890*/  FADD R4, R4, 1 ;  /* 0x3f80000004047421 */ /* 0x000fe20000000000 */
[C---:B------:R-:W-:Y:S01]  /*08a0*/  FMUL R13, R26.reuse, R15 ;  /* 0x0000000f1a0d7220 */ /* 0x040fe20000400000 */
[C---:B------:R-:W-:Y:S01]  /*08b0*/  FMUL R12, R26.reuse, R19 ;  /* 0x000000131a0c7220 */ /* 0x040fe20000400000 */
[----:B------:R-:W-:Y:S01]  /*08c0*/  FMUL R9, R26, R17 ;  /* 0x000000111a097220 */ /* 0x000fe20000400000 */
[----:B------:R-:W-:Y:S01]  /*08d0*/  FFMA R5, R11, R5, R10 ;  /* 0x000000050b057223 */ /* 0x000fe2000000000a */
[----:B------:R-:W-:Y:S01]  /*08e0*/  FFMA R4, R13, R4, R14 ;  /* 0x000000040d047223 */ /* 0x000fe2000000000e */
[----:B------:R-:W-:Y:S01]  /*08f0*/  FFMA R6, R12, R6, R23 ;  /* 0x000000060c067223 */ /* 0x000fe20000000017 */
[----:B------:R-:W-:Y:S01]  /*0900*/  FFMA R7, R9, R7, R8 ;  /* 0x0000000709077223 */ /* 0x000fe20000000008 */
[----:B------:R-:W-:-:S04]  /*0910*/  IMAD.WIDE R22, R3, R32, c[0x0][0x178] ;  /* 0x00005e0003167625 */ /* 0x000fc800078e0220 */
[----:B------:R0:W-:Y:S04]  /*0920*/  STG.E.128 [R30.64], R4 ;  /* 0x000000041e007986 */ /* 0x0001e8000c101d04 */
[----:B------:R-:W2:Y:S04]  /*0930*/  LDG.E.EL.128 R12, [R34.64+0x1000] ;  /* 0x00100004220c7981 */ /* 0x000ea8000c2e1d00 */
[----:B------:R-:W3:Y:S01]  /*0940*/  LDG.E.EF.64 R22, [R22.64] ;  /* 0x0000000416167981 */ /* 0x000ee2000c0e1b00 */
[----:B------:R-:W-:-:S03]  /*0950*/  IMAD.WIDE R28, R3, R32, c[0x0][0x168] ;  /* 0x00005a00031c7625 */ /* 0x000fc600078e0220 */
[----:B------:R1:W4:Y:S04]  /*0960*/  LDG.E.EL.128 R8, [R36.64+0x1000] ;  /* 0x0010000424087981 */ /* 0x000328000c2e1d00 */
[----:B------:R-:W5:Y:S01]  /*0970*/  LDG.E.EF.64 R28, [R28.64] ;  /* 0x000000041c1c7981 */ /* 0x000f62000c0e1b00 */
[----:B-1----:R-:W-:-:S05]  /*0980*/  IMAD.WIDE R36, R3, R0, c[0x0][0x160] ;  /* 0x0000580003247625 */ /* 0x002fca00078e0200 */
[----:B------:R-:W4:Y:S01]  /*0990*/  LDG.E.EL.128 R16, [R36.64] ;  /* 0x0000000424107981 */ /* 0x000f22000c2e1d00 */
[----:B------:R-:W-:-:S04]  /*09a0*/  IADD3 R21, R33, 0x800, RZ ;  /* 0x0000080021157810 */ /* 0x000fc80007ffe0ff */
[----:B------:R-:W-:Y:S01]  /*09b0*/  ISETP.GE.U32.AND P4, PT, R21, 0x900, PT ;  /* 0x000009001500780c */ /* 0x000fe20003f86070 */
[----:B--2---:R-:W-:Y:S01]  /*09c0*/  FADD R21, R12, 1 ;  /* 0x3f8000000c157421 */ /* 0x004fe20000000000 */
[----:B---3--:R-:W-:Y:S01]  /*09d0*/  PRMT R12, R23, 0x7632, R12 ;  /* 0x00007632170c7816 */ /* 0x008fe2000000000c */
[----:B0-----:R-:W-:-:S03]  /*09e0*/  FADD R30, R13, 1 ;  /* 0x3f8000000d1e7421 */ /* 0x001fc60000000000 */
[----:B------:R-:W-:Y:S01]  /*09f0*/  SHF.L.U32 R12, R12, 0x10, RZ ;  /* 0x000000100c0c7819 */ /* 0x000fe200000006ff */
[----:B------:R-:W-:Y:S01]  /*0a00*/  FADD R31, R14, 1 ;  /* 0x3f8000000e1f7421 */ /* 0x000fe20000000000 */
[C---:B------:R-:W-:Y:S01]  /*0a10*/  SHF.L.U32 R13, R22.reuse, 0x10, RZ ;  /* 0x00000010160d7819 */ /* 0x040fe200000006ff */
[----:B------:R-:W-:Y:S02]  /*0a20*/  FADD R14, R15, 1 ;  /* 0x3f8000000f0e7421 */ /* 0x000fe40000000000 */
[C---:B------:R-:W-:Y:S01]  /*0a30*/  FMUL R12, R25.reuse, R12 ;  /* 0x0000000c190c7220 */ /* 0x040fe20000400000 */
[----:B------:R-:W-:Y:S01]  /*0a40*/  PRMT R22, R22, 0x7632, R22 ;  /* 0x0000763216167816 */ /* 0x000fe20000000016 */
[----:B------:R-:W-:Y:S01]  /*0a50*/  FMUL R13, R25, R13 ;  /* 0x0000000d190d7220 */ /* 0x000fe20000400000 */
[----:B------:R-:W-:Y:S02]  /*0a60*/  SHF.L.U32 R23, R23, 0x10, RZ ;  /* 0x0000001017177819 */ /* 0x000fe400000006ff */
[----:B------:R-:W-:-:S02]  /*0a70*/  SHF.L.U32 R22, R22, 0x10, RZ ;  /* 0x0000001016167819 */ /* 0x000fc400000006ff */
[----:B-----5:R-:W-:Y:S01]  /*0a80*/  PRMT R15, R29, 0x7632, R15 ;  /* 0x000076321d0f7816 */ /* 0x020fe2000000000f */
[----:B----4-:R-:W-:Y:S01]  /*0a90*/  FFMA R12, R12, R14, R19 ;  /* 0x0000000e0c0c7223 */ /* 0x010fe20000000013 */
[C---:B------:R-:W-:Y:S01]  /*0aa0*/  PRMT R14, R28.reuse, 0x7632, R14 ;  /* 0x000076321c0e7816 */ /* 0x040fe2000000000e */
[----:B------:R-:W-:Y:S01]  /*0ab0*/  FFMA R13, R13, R21, R16 ;  /* 0x000000150d0d7223 */ /* 0x000fe20000000010 */
[C---:B------:R-:W-:Y:S01]  /*0ac0*/  FMUL R23, R25.reuse, R23 ;  /* 0x0000001719177220 */ /* 0x040fe20000400000 */
[----:B------:R-:W-:Y:S02]  /*0ad0*/  SHF.L.U32 R19, R28, 0x10, RZ ;  /* 0x000000101c137819 */ /* 0x000fe400000006ff */
[----:B------:R-:W-:Y:S01]  /*0ae0*/  SHF.L.U32 R21, R14, 0x10, RZ ;  /* 0x000000100e157819 */ /* 0x000fe200000006ff */
[----:B------:R-:W-:Y:S01]  /*0af0*/  FMUL R22, R25, R22 ;  /* 0x0000001619167220 */ /* 0x000fe20000400000 */
        /* <DEDUP_REMOVED lines=8> */
[----:B------:R-:W-:Y:S01]  /*0b80*/  FMUL R18, R26, R19 ;  /* 0x000000131a127220 */ /* 0x000fe20000400000 */
[----:B------:R-:W-:Y:S01]  /*0b90*/  FFMA R17, R22, R30, R17 ;  /* 0x0000001e16117223 */ /* 0x000fe20000000011 */
[C---:B------:R-:W-:Y:S01]  /*0ba0*/  FMUL R14, R26.reuse, R29 ;  /* 0x0000001d1a0e7220 */ /* 0x040fe20000400000 */
[----:B------:R-:W-:Y:S01]  /*0bb0*/  FMUL R15, R26, R15 ;  /* 0x0000000f1a0f7220 */ /* 0x000fe20000400000 */
[----:B------:R-:W-:Y:S01]  /*0bc0*/  IADD3 R21, R27, 0x800, RZ ;  /* 0x000008001b157810 */ /* 0x000fe20007ffe0ff */
[----:B------:R-:W-:Y:S01]  /*0bd0*/  FFMA R8, R18, R8, R13 ;  /* 0x0000000812087223 */ /* 0x000fe2000000000d */
[----:B------:R-:W-:Y:S01]  /*0be0*/  FFMA R10, R14, R10, R23 ;  /* 0x0000000a0e0a7223 */ /* 0x000fe20000000017 */
[----:B------:R-:W-:Y:S01]  /*0bf0*/  FFMA R9, R16, R9, R17 ;  /* 0x0000000910097223 */ /* 0x000fe20000000011 */
[----:B------:R-:W-:Y:S01]  /*0c00*/  FFMA R11, R15, R11, R12 ;  /* 0x0000000b0f0b7223 */ /* 0x000fe2000000000c */
[----:B------:R-:W-:Y:S01]  /*0c10*/  CS2R R28, SRZ ;  /* 0x00000000001c7805 */ /* 0x000fe2000001ff00 */
[----:B------:R-:W-:Y:S01]  /*0c20*/  CS2R R30, SRZ ;  /* 0x00000000001e7805 */ /* 0x000fe2000001ff00 */
[----:B------:R-:W-:-:S04]  /*0c30*/  IMAD.WIDE R22, R21, R32, c[0x0][0x168] ;  /* 0x00005a0015167625 */ /* 0x000fc800078e0220 */
[----:B------:R-:W-:Y:S01]  /*0c40*/  IMAD.WIDE R16, R21, R32, c[0x0][0x178] ;  /* 0x00005e0015107625 */ /* 0x000fe200078e0220 */
[----:B------:R0:W-:Y:S04]  /*0c50*/  STG.E.128 [R36.64], R8 ;  /* 0x0000000824007986 */ /* 0x0001e8000c101d04 */
[----:B------:R1:W2:Y:S01]  /*0c60*/  @!P4 LDG.E.EF.64 R28, [R22.64] ;  /* 0x00000004161cc981 */ /* 0x0002a2000c0e1b00 */
[----:B------:R-:W-:-:S03]  /*0c70*/  CS2R R12, SRZ ;  /* 0x00000000000c7805 */ /* 0x000fc6000001ff00 */
[----:B------:R3:W4:Y:S01]  /*0c80*/  @!P4 LDG.E.EF.64 R30, [R16.64] ;  /* 0x00000004101ec981 */ /* 0x000722000c0e1b00 */
[----:B------:R-:W-:Y:S01]  /*0c90*/  CS2R R14, SRZ ;  /* 0x00000000000e7805 */ /* 0x000fe2000001ff00 */
[----:B------:R-:W-:Y:S01]  /*0ca0*/  CS2R R18, SRZ ;  /* 0x0000000000127805 */ /* 0x000fe2000001ff00 */
[----:B------:R-:W-:-:S04]  /*0cb0*/  LOP3.LUT R32, R20, 0xff, RZ, 0xc0, !PT ;  /* 0x000000ff14207812 */ /* 0x000fc800078ec0ff */
[----:B------:R5:W4:Y:S01]  /*0cc0*/  @!P4 LDG.E.EL.128 R12, [R34.64+0x2000] ;  /* 0x00200004220cc981 */ /* 0x000b22000c2e1d00 */
[----:B---3--:R-:W-:Y:S01]  /*0cd0*/  CS2R R16, SRZ ;  /* 0x0000000000107805 */ /* 0x008fe2000001ff00 */
[----:B0-----:R-:W-:Y:S01]  /*0ce0*/  IMAD.WIDE R36, R21, R0, c[0x0][0x160] ;  /* 0x0000580015247625 */ /* 0x001fe200078e0200 */
[----:B-1----:R-:W-:Y:S01]  /*0cf0*/  CS2R R22, SRZ ;  /* 0x0000000000167805 */ /* 0x002fe2000001ff00 */
[----:B------:R-:W-:-:S03]  /*0d00*/  CS2R R20, SRZ ;  /* 0x0000000000147805 */ /* 0x000fc6000001ff00 */
[----:B------:R-:W3:Y:S01]  /*0d10*/  @!P4 LDG.E.EL.128 R16, [R36.64] ;  /* 0x000000042410c981 */ /* 0x000ee2000c2e1d00 */
[----:B-----5:R-:W-:-:S05]  /*0d20*/  MOV R35, 0x10 ;  /* 0x0000001000237802 */ /* 0x020fca0000000f00 */
[----:B------:R-:W-:-:S05]  /*0d30*/  IMAD.WIDE.U32 R34, R32, R35, c[0x0][0x170] ;  /* 0x00005c0020227625 */ /* 0x000fca00078e0023 */
[----:B------:R0:W5:Y:S02]  /*0d40*/  @!P4 LDG.E.EL.128 R20, [R34.64+0x2000] ;  /* 0x002000042214c981 */ /* 0x000164000c2e1d00 */
[----:B0-----:R-:W-:Y:S01]  /*0d50*/  FFMA R34, R7, R7, RZ ;  /* 0x0000000707227223 */ /* 0x001fe200000000ff */
[----:B------:R-:W-:Y:S01]  /*0d60*/  FFMA R35, R4, R4, RZ ;  /* 0x0000000404237223 */ /* 0x000fe200000000ff */
[----:B------:R-:W-:Y:S01]  /*0d70*/  FFMA R6, R6, R6, RZ ;  /* 0x0000000606067223 */ /* 0x000fe200000000ff */
[----:B------:R-:W-:-:S03]  /*0d80*/  FFMA R32, R5, R5, RZ ;  /* 0x0000000505207223 */ /* 0x000fc600000000ff */
[----:B------:R-:W-:Y:S01]  /*0d90*/  FFMA R10, R10, R10, R6 ;  /* 0x0000000a0a0a7223 */ /* 0x000fe20000000006 */
[----:B------:R-:W-:Y:S01]  /*0da0*/  FFMA R35, R8, R8, R35 ;  /* 0x0000000808237223 */ /* 0x000fe20000000023 */
[----:B------:R-:W-:Y:S01]  /*0db0*/  FFMA R32, R9, R9, R32 ;  /* 0x0000000909207223 */ /* 0x000fe20000000020 */
[----:B------:R-:W-:Y:S01]  /*0dc0*/  FFMA R34, R11, R11, R34 ;  /* 0x0000000b0b227223 */ /* 0x000fe20000000022 */
[----:B--2---:R-:W-:Y:S02]  /*0dd0*/  SEL R7, R28, RZ, !P4 ;  /* 0x000000ff1c077207 */ /* 0x004fe40006000000 */
[----:B----4-:R-:W-:Y:S02]  /*0de0*/  SEL R4, R30, RZ, !P4 ;  /* 0x000000ff1e047207 */ /* 0x010fe40006000000 */
[----:B------:R-:W-:Y:S02]  /*0df0*/  SEL R28, R31, RZ, !P4 ;  /* 0x000000ff1f1c7207 */ /* 0x000fe40006000000 */
[----:B------:R-:W-:-:S02]  /*0e00*/  PRMT R30, R4, 0x7632, R30 ;  /* 0x00007632041e7816 */ /* 0x000fc4000000001e */
[----:B------:R-:W-:Y:S02]  /*0e10*/  PRMT R31, R28, 0x7632, R31 ;  /* 0x000076321c1f7816 */ /* 0x000fe4000000001f */
[----:B------:R-:W-:Y:S02]  /*0e20*/  SHF.L.U32 R4, R4, 0x10, RZ ;  /* 0x0000001004047819 */ /* 0x000fe400000006ff */
[----:B------:R-:W-:Y:S02]  /*0e30*/  SHF.L.U32 R28, R28, 0x10, RZ ;  /* 0x000000101c1c7819 */ /* 0x000fe400000006ff */
[----:B------:R-:W-:Y:S02]  /*0e40*/  SHF.L.U32 R30, R30, 0x10, RZ ;  /* 0x000000101e1e7819 */ /* 0x000fe400000006ff */
[----:B------:R-:W-:Y:S02]  /*0e50*/  SHF.L.U32 R31, R31, 0x10, RZ ;  /* 0x000000101f1f7819 */ /* 0x000fe400000006ff */
[----:B------:R-:W-:-:S02]  /*0e60*/  SEL R13, R13, RZ, !P4 ;  /* 0x000000ff0d0d7207 */ /* 0x000fc40006000000 */
[----:B------:R-:W-:Y:S01]  /*0e70*/  SEL R14, R14, RZ, !P4 ;  /* 0x000000ff0e0e7207 */ /* 0x000fe20006000000 */
[C---:B------:R-:W-:Y:S01]  /*0e80*/  FMUL R4, R25.reuse, R4 ;  /* 0x0000000419047220 */ /* 0x040fe20000400000 */
[----:B------:R-:W-:Y:S01]  /*0e90*/  SEL R12, R12, RZ, !P4 ;  /* 0x000000ff0c0c7207 */ /* 0x000fe20006000000 */
[C---:B------:R-:W-:Y:S01]  /*0ea0*/  FMUL R28, R25.reuse, R28 ;  /* 0x0000001c191c7220 */ /* 0x040fe20000400000 */
[C---:B------:R-:W-:Y:S01]  /*0eb0*/  FMUL R30, R25.reuse, R30 ;  /* 0x0000001e191e7220 */ /* 0x040fe20000400000 */
[----:B------:R-:W-:Y:S01]  /*0ec0*/  FMUL R31, R25, R31 ;  /* 0x0000001f191f7220 */ /* 0x000fe20000400000 */
[----:B---3--:R-:W-:Y:S01]  /*0ed0*/  SEL R25, R18, RZ, !P4 ;  /* 0x000000ff12197207 */ /* 0x008fe20006000000 */
[----:B------:R-:W-:Y:S01]  /*0ee0*/  FADD R14, R14, 1 ;  /* 0x3f8000000e0e7421 */ /* 0x000fe20000000000 */
[----:B------:R-:W-:Y:S01]  /*0ef0*/  SEL R17, R17, RZ, !P4 ;  /* 0x000000ff11117207 */ /* 0x000fe20006000000 */
[----:B------:R-:W-:Y:S01]  /*0f00*/  FADD R13, R13, 1 ;  /* 0x3f8000000d0d7421 */ /* 0x000fe20000000000 */
[----:B------:R-:W-:Y:S01]  /*0f10*/  PRMT R5, R7, 0x7632, R5 ;  /* 0x0000763207057816 */ /* 0x000fe20000000005 */
[----:B------:R-:W-:Y:S01]  /*0f20*/  FADD R12, R12, 1 ;  /* 0x3f8000000c0c7421 */ /* 0x000fe20000000000 */
[----:B------:R-:W-:-:S02]  /*0f30*/  SEL R16, R16, RZ, !P4 ;  /* 0x000000ff10107207 */ /* 0x000fc40006000000 */
[----:B------:R-:W-:Y:S01]  /*0f40*/  SEL R6, R29, RZ, !P4 ;  /* 0x000000ff1d067207 */ /* 0x000fe20006000000 */
[----:B------:R-:W-:Y:S01]  /*0f50*/  FFMA R25, R28, R14, R25 ;  /* 0x0000000e1c197223 */ /* 0x000fe20000000019 */
[----:B------:R-:W-:Y:S01]  /*0f60*/  FFMA R30, R30, R13, R17 ;  /* 0x0000000d1e1e7223 */ /* 0x000fe20000000011 */
[----:B------:R-:W-:Y:S01]  /*0f70*/  SHF.L.U32 R29, R7, 0x10, RZ ;  /* 0x00000010071d7819 */ /* 0x000fe200000006ff */
[----:B------:R-:W-:Y:S01]  /*0f80*/  FFMA R4, R4, R12, R16 ;  /* 0x0000000c04047223 */ /* 0x000fe20000000010 */
[----:B------:R-:W-:Y:S02]  /*0f90*/  SHF.L.U32 R5, R5, 0x10, RZ ;  /* 0x0000001005057819 */ /* 0x000fe400000006ff */
[----:B-----5:R-:W-:Y:S02]  /*0fa0*/  SEL R14, R20, RZ, !P4 ;  /* 0x000000ff140e7207 */ /* 0x020fe40006000000 */
[----:B------:R-:W-:Y:S02]  /*0fb0*/  SEL R13, R21, RZ, !P4 ;  /* 0x000000ff150d7207 */ /* 0x000fe40006000000 */
[----:B------:R-:W-:-:S02]  /*0fc0*/  PRMT R7, R6, 0x7632, R7 ;  /* 0x0000763206077816 */ /* 0x000fc40000000007 */
[----:B------:R-:W-:Y:S02]  /*0fd0*/  SHF.L.U32 R6, R6, 0x10, RZ ;  /* 0x0000001006067819 */ /* 0x000fe400000006ff */
[----:B------:R-:W-:Y:S02]  /*0fe0*/  SEL R12, R22, RZ, !P4 ;  /* 0x000000ff160c7207 */ /* 0x000fe40006000000 */
[----:B------:R-:W-:Y:S01]  /*0ff0*/  SEL R15, R15, RZ, !P4 ;  /* 0x000000ff0f0f7207 */ /* 0x000fe20006000000 */
[C---:B------:R-:W-:Y:S01]  /*1000*/  FMUL R29, R26.reuse, R29 ;  /* 0x0000001d1a1d7220 */ /* 0x040fe20000400000 */
[----:B------:R-:W-:Y:S01]  /*1010*/  FMUL R5, R26, R5 ;  /* 0x000000051a057220 */ /* 0x000fe20000400000 */
[----:B------:R-:W-:Y:S01]  /*1020*/  FADD R14, R14, 1 ;  /* 0x3f8000000e0e7421 */ /* 0x000fe20000000000 */
[----:B------:R-:W-:Y:S01]  /*1030*/  FADD R13, R13, 1 ;  /* 0x3f8000000d0d7421 */ /* 0x000fe20000000000 */
[----:B------:R-:W-:Y:S01]  /*1040*/  SHF.L.U32 R7, R7, 0x10, RZ ;  /* 0x0000001007077819 */ /* 0x000fe200000006ff */
[----:B------:R-:W-:Y:S01]  /*1050*/  FMUL R6, R26, R6 ;  /* 0x000000061a067220 */ /* 0x000fe20000400000 */
[----:B------:R-:W-:Y:S01]  /*1060*/  SEL R18, R19, RZ, !P4 ;  /* 0x000000ff13127207 */ /* 0x000fe20006000000 */
[----:B------:R-:W-:Y:S01]  /*1070*/  FADD R12, R12, 1 ;  /* 0x3f8000000c0c7421 */ /* 0x000fe20000000000 */
[----:B------:R-:W-:Y:S01]  /*1080*/  SEL R23, R23, RZ, !P4 ;  /* 0x000000ff17177207 */ /* 0x000fe20006000000 */
[----:B------:R-:W-:Y:S01]  /*1090*/  FADD R15, R15, 1 ;  /* 0x3f8000000f0f7421 */ /* 0x000fe20000000000 */
[----:B------:R-:W-:Y:S01]  /*10a0*/  FFMA R4, R29, R14, R4 ;  /* 0x0000000e1d047223 */ /* 0x000fe20000000004 */
[----:B------:R-:W-:Y:S01]  /*10b0*/  FFMA R5, R5, R13, R30 ;  /* 0x0000000d05057223 */ /* 0x000fe2000000001e */
[----:B------:R-:W-:Y:S01]  /*10c0*/  FFMA R6, R6, R12, R25 ;  /* 0x0000000c06067223 */ /* 0x000fe20000000019 */
[----:B------:R-:W-:Y:S01]  /*10d0*/  FMUL R7, R26, R7 ;  /* 0x000000071a077220 */ /* 0x000fe20000400000 */
[----:B------:R-:W-:Y:S01]  /*10e0*/  FFMA R18, R31, R15, R18 ;  /* 0x0000000f1f127223 */ /* 0x000fe20000000012 */
[----:B------:R-:W-:Y:S01]  /*10f0*/  FADD R12, R23, 1 ;  /* 0x3f800000170c7421 */ /* 0x000fe20000000000 */
[----:B------:R-:W-:Y:S01]  /*1100*/  FMUL R14, R4, R4 ;  /* 0x00000004040e7220 */ /* 0x000fe20000400000 */
[----:B------:R-:W-:-:S02]  /*1110*/  FMUL R13, R5, R5 ;  /* 0x00000005050d7220 */ /* 0x000fc40000400000 */
[----:B------:R-:W-:Y:S01]  /*1120*/  FFMA R7, R7, R12, R18 ;  /* 0x0000000c07077223 */ /* 0x000fe20000000012 */
[----:B------:R-:W-:Y:S01]  /*1130*/  FMUL R12, R6, R6 ;  /* 0x00000006060c7220 */ /* 0x000fe20000400000 */
[----:B------:R-:W-:Y:S02]  /*1140*/  FSEL R14, R14, -RZ, !P4 ;  /* 0x800000ff0e0e7208 */ /* 0x000fe40006000000 */
[----:B------:R-:W-:Y:S01]  /*1150*/  FSEL R13, R13, -RZ, !P4 ;  /* 0x800000ff0d0d7208 */ /* 0x000fe20006000000 */
[----:B------:R-:W-:Y:S01]  /*1160*/  FMUL R8, R7, R7 ;  /* 0x0000000707087220 */ /* 0x000fe20000400000 */
[----:B------:R-:W-:Y:S01]  /*1170*/  FSEL R9, R12, -RZ, !P4 ;  /* 0x800000ff0c097208 */ /* 0x000fe20006000000 */
[----:B------:R-:W-:Y:S02]  /*1180*/  FADD R14, R35, R14 ;  /* 0x0000000e230e7221 */ /* 0x000fe40000000000 */
[----:B------:R-:W-:Y:S01]  /*1190*/  FADD R13, R32, R13 ;  /* 0x0000000d200d7221 */ /* 0x000fe20000000000 */
[----:B------:R-:W-:Y:S01]  /*11a0*/  FSEL R11, R8, -RZ, !P4 ;  /* 0x800000ff080b7208 */ /* 0x000fe20006000000 */
[----:B------:R-:W-:-:S02]  /*11b0*/  FADD R9, R10, R9 ;  /* 0x000000090a097221 */ /* 0x000fc40000000000 */
[----:B------:R-:W-:Y:S02]  /*11c0*/  FADD R8, R13, R14 ;  /* 0x0000000e0d087221 */ /* 0x000fe40000000000 */
[----:B------:R-:W-:Y:S02]  /*11d0*/  FADD R11, R34, R11 ;  /* 0x0000000b220b7221 */ /* 0x000fe40000000000 */
        /* <DEDUP_REMOVED lines=8> */
[----:B------:R-:W0:Y:S04]  /*1260*/  SHFL.BFLY PT, R12, R11, 0x2, 0x1f ;  /* 0x0c401f000b0c7f89 */ /* 0x000e2800000e0000 */
[----:B------:R-:W1:Y:S01]  /*1270*/  S2R R17, SR_TID.X ;  /* 0x0000000000117919 */ /* 0x000e620000002100 */
[----:B0-----:R-:W-:-:S05]  /*1280*/  FADD R12, R11, R12 ;  /* 0x0000000c0b0c7221 */ /* 0x001fca0000000000 */
[----:B------:R-:W0:Y:S01]  /*1290*/  SHFL.BFLY PT, R13, R12, 0x1, 0x1f ;  /* 0x0c201f000c0d7f89 */ /* 0x000e2200000e0000 */
[----:B-1----:R-:W-:-:S04]  /*12a0*/  SHF.R.U32.HI R14, RZ, 0x3, R17 ;  /* 0x00000003ff0e7819 */ /* 0x002fc80000011611 */
[----:B------:R-:W-:Y:S01]  /*12b0*/  LOP3.LUT R15, R14, 0x1c, RZ, 0xc0, !PT ;  /* 0x0000001c0e0f7812 */ /* 0x000fe200078ec0ff */
[----:B------:R-:W-:Y:S01]  /*12c0*/  @!P4 STG.E.128 [R36.64], R4 ;  /* 0x000000042400c986 */ /* 0x000fe2000c101d04 */
[----:B0-----:R-:W-:-:S03]  /*12d0*/  FADD R14, R12, R13 ;  /* 0x0000000d0c0e7221 */ /* 0x001fc60000000000 */
[----:B------:R-:W-:Y:S06]  /*12e0*/  BAR.SYNC 0x0 ;  /* 0x0000000000007b1d */ /* 0x000fec0000000000 */
[----:B------:R-:W-:Y:S04]  /*12f0*/  @!P3 STS [R15], R14 ;  /* 0x0000000e0f00b388 */ /* 0x000fe80000000800 */
[----:B------:R-:W-:Y:S06]  /*1300*/  BAR.SYNC 0x0 ;  /* 0x0000000000007b1d */ /* 0x000fec0000000000 */
[----:B------:R-:W0:Y:S04]  /*1310*/  @!P2 LDS R24, [R17.X4] ;  /* 0x000000001118a984 */ /* 0x000e280000004800 */
[----:B0-----:R-:W0:Y:S02]  /*1320*/  SHFL.BFLY PT, R9, R24, 0x4, 0x1f ;  /* 0x0c801f0018097f89 */ /* 0x001e2400000e0000 */
[----:B0-----:R-:W-:-:S05]  /*1330*/  FADD R9, R24, R9 ;  /* 0x0000000918097221 */ /* 0x001fca0000000000 */
[----:B------:R-:W0:Y:S02]  /*1340*/  SHFL.BFLY PT, R8, R9, 0x2, 0x1f ;  /* 0x0c401f0009087f89 */ /* 0x000e2400000e0000 */
[----:B0-----:R-:W-:-:S05]  /*1350*/  FADD R16, R9, R8 ;  /* 0x0000000809107221 */ /* 0x001fca0000000000 */
[----:B------:R-:W0:Y:S01]  /*1360*/  SHFL.BFLY PT, R11, R16, 0x1, 0x1f ;  /* 0x0c201f00100b7f89 */ /* 0x000e2200000e0000 */
[----:B------:R-:W-:Y:S02]  /*1370*/  SHF.R.S32.HI R18, RZ, 0x1f, R27 ;  /* 0x0000001fff127819 */ /* 0x000fe4000001141b */
[----:B------:R-:W-:Y:S01]  /*1380*/  LEA R12, P2, R27, c[0x0][0x160], 0x2 ;  /* 0x000058001b0c7a11 */ /* 0x000fe200078410ff */
[----:B------:R-:W-:-:S03]  /*1390*/  IMAD.WIDE.U32 R4, R33, R0, c[0x0][0x190] ;  /* 0x0000640021047625 */ /* 0x000fc600078e0000 */
[----:B------:R-:W-:Y:S01]  /*13a0*/  LEA.HI.X R13, R27, c[0x0][0x164], R18, 0x2, P2 ;  /* 0x000059001b0d7a11 */ /* 0x000fe200010f1412 */
[----:B0-----:R-:W-:-:S05]  /*13b0*/  FADD R6, R16, R11 ;  /* 0x0000000b10067221 */ /* 0x001fca0000000000 */
[----:B------:R-:W-:Y:S04]  /*13c0*/  @P0 STS [R17.X4], R6 ;  /* 0x0000000611000388 */ /* 0x000fe80000004800 */
[----:B------:R-:W-:Y:S06]  /*13d0*/  BAR.SYNC 0x0 ;  /* 0x0000000000007b1d */ /* 0x000fec0000000000 */
[----:B------:R-:W2:Y:S04]  /*13e0*/  LDG.E.EF.128 R12, [R12.64] ;  /* 0x000000040c0c7981 */ /* 0x000ea8000c0e1d00 */
[----:B------:R-:W3:Y:S04]  /*13f0*/  LDG.E.EL.128 R8, [R4.64] ;  /* 0x0000000404087981 */ /* 0x000ee8000c2e1d00 */
[----:B------:R-:W0:Y:S01]  /*1400*/  LDS R0, [RZ] ;  /* 0x00000000ff007984 */ /* 0x000e220000000800 */
[----:B------:R-:W-:-:S02]  /*1410*/  MOV R7, 0x39e38e39 ;  /* 0x39e38e3900077802 */ /* 0x000fc40000000f00 */
[----:B------:R-:W-:Y:S02]  /*1420*/  SHF.L.U32 R17, R27, 0x1, RZ ;  /* 0x000000011b117819 */ /* 0x000fe400000006ff */
[----:B------:R-:W-:Y:S01]  /*1430*/  SHF.R.S32.HI R22, RZ, 0x1f, R3 ;  /* 0x0000001fff167819 */ /* 0x000fe20000011403 */
[----:B0-----:R-:W-:-:S06]  /*1440*/  FFMA R0, R0, R7, 9.9999997473787516356e-06 ;  /* 0x3727c5ac00007423 */ /* 0x001fcc0000000007 */
[----:B------:R-:W2:Y:S02]  /*1450*/  MUFU.RSQ R0, R0 ;  /* 0x0000000000007308 */ /* 0x000ea40000001400 */
[-C--:B--2---:R-:W-:Y:S01]  /*1460*/  FMUL R7, R12, R0.reuse ;  /* 0x000000000c077220 */ /* 0x084fe20000400000 */
[-C--:B------:R-:W-:Y:S01]  /*1470*/  FMUL R16, R13, R0.reuse ;  /* 0x000000000d107220 */ /* 0x080fe20000400000 */
[-C--:B------:R-:W-:Y:S01]  /*1480*/  FMUL R14, R14, R0.reuse ;  /* 0x000000000e0e7220 */ /* 0x080fe20000400000 */
[----:B---3--:R-:W-:Y:S01]  /*1490*/  FADD R8, R8, 1 ;  /* 0x3f80000008087421 */ /* 0x008fe20000000000 */
[----:B------:R-:W-:Y:S01]  /*14a0*/  FADD R9, R9, 1 ;  /* 0x3f80000009097421 */ /* 0x000fe20000000000 */
[----:B------:R-:W-:Y:S01]  /*14b0*/  FMUL R15, R15, R0 ;  /* 0x000000000f0f7220 */ /* 0x000fe20000400000 */
[----:B------:R-:W-:Y:S01]  /*14c0*/  FADD R13, R10, 1 ;  /* 0x3f8000000a0d7421 */ /* 0x000fe20000000000 */
[----:B------:R-:W-:Y:S01]  /*14d0*/  FADD R6, R11, 1 ;  /* 0x3f8000000b067421 */ /* 0x000fe20000000000 */
[----:B------:R-:W-:Y:S01]  /*14e0*/  FMUL R7, R7, R8 ;  /* 0x0000000807077220 */ /* 0x000fe20000400000 */
[----:B------:R-:W-:Y:S01]  /*14f0*/  FMUL R8, R16, R9 ;  /* 0x0000000910087220 */ /* 0x000fe20000400000 */
[----:B------:R-:W-:Y:S01]  /*1500*/  FMUL R14, R14, R13 ;  /* 0x0000000d0e0e7220 */ /* 0x000fe20000400000 */
[----:B------:R-:W-:Y:S01]  /*1510*/  FMUL R15, R15, R6 ;  /* 0x000000060f0f7220 */ /* 0x000fe20000400000 */
[----:B------:R-:W-:-:S02]  /*1520*/  SHF.L.U64.HI R10, R27, 0x1, R18 ;  /* 0x000000011b0a7819 */ /* 0x000fc40000010212 */
[C---:B------:R-:W-:Y:S02]  /*1530*/  IADD3 R6, P0, R17.reuse, c[0x0][0x198], RZ ;  /* 0x0000660011067a10 */ /* 0x040fe40007f1e0ff */
[----:B------:R-:W-:Y:S02]  /*1540*/  IADD3 R16, P2, R17, c[0x0][0x1a0], RZ ;  /* 0x0000680011107a10 */ /* 0x000fe40007f5e0ff */
[----:B------:R-:W-:Y:S02]  /*1550*/  LEA R12, P3, R3, c[0x0][0x160], 0x2 ;  /* 0x00005800030c7a11 */ /* 0x000fe400078610ff */
[----:B------:R-:W-:Y:S02]  /*1560*/  F2FP.BF16.F32.PACK_AB R18, R8, R7 ;  /* 0x000000070812723e */ /* 0x000fe400000010ff */
[----:B------:R-:W-:Y:S02]  /*1570*/  IADD3.X R7, R10, c[0x0][0x19c], RZ, P0, !PT ;  /* 0x000067000a077a10 */ /* 0x000fe400007fe4ff */
[----:B------:R-:W-:-:S02]  /*1580*/  F2FP.BF16.F32.PACK_AB R19, R15, R14 ;  /* 0x0000000e0f13723e */ /* 0x000fc400000010ff */
[----:B------:R-:W-:Y:S02]  /*1590*/  IADD3.X R17, R10, c[0x0][0x1a4], RZ, P2, !PT ;  /* 0x000069000a117a10 */ /* 0x000fe400017fe4ff */
[--C-:B------:R-:W-:Y:S01]  /*15a0*/  LEA.HI.X R13, R3, c[0x0][0x164], R22.reuse, 0x2, P3 ;  /* 0x00005900030d7a11 */ /* 0x100fe200018f1416 */
[----:B------:R0:W-:Y:S04]  /*15b0*/  STG.E.64 [R6.64], R18 ;  /* 0x0000001206007986 */ /* 0x0001e8000c101b04 */
[----:B------:R1:W-:Y:S04]  /*15c0*/  STG.E.64 [R16.64], R18 ;  /* 0x0000001210007986 */ /* 0x0003e8000c101b04 */
[----:B------:R-:W2:Y:S04]  /*15d0*/  LDG.E.EL.128 R8, [R4.64+0x1000] ;  /* 0x0010000404087981 */ /* 0x000ea8000c2e1d00 */
[----:B------:R-:W3:Y:S01]  /*15e0*/  LDG.E.EF.128 R12, [R12.64] ;  /* 0x000000040c0c7981 */ /* 0x000ee2000c0e1d00 */
[----:B--2---:R-:W-:Y:S01]  /*15f0*/  FADD R23, R8, 1 ;  /* 0x3f80000008177421 */ /* 0x004fe20000000000 */
[----:B------:R-:W-:Y:S01]  /*1600*/  FADD R8, R9, 1 ;  /* 0x3f80000009087421 */ /* 0x000fe20000000000 */
[----:B------:R-:W-:Y:S01]  /*1610*/  FADD R9, R10, 1 ;  /* 0x3f8000000a097421 */ /* 0x000fe20000000000 */
[----:B0-----:R-:W-:Y:S01]  /*1620*/  FADD R6, R11, 1 ;  /* 0x3f8000000b067421 */ /* 0x001fe20000000000 */
[C---:B---3--:R-:W-:Y:S01]  /*1630*/  FMUL R21, R0.reuse, R13 ;  /* 0x0000000d00157220 */ /* 0x048fe20000400000 */
[C---:B------:R-:W-:Y:S01]  /*1640*/  FMUL R15, R0.reuse, R15 ;  /* 0x0000000f000f7220 */ /* 0x040fe20000400000 */
[C---:B------:R-:W-:Y:S01]  /*1650*/  SHF.L.U64.HI R10, R3.reuse, 0x1, R22 ;  /* 0x00000001030a7819 */ /* 0x040fe20000010216 */
[C---:B------:R-:W-:Y:S01]  /*1660*/  FMUL R20, R0.reuse, R12 ;  /* 0x0000000c00147220 */ /* 0x040fe20000400000 */
[----:B------:R-:W-:Y:S01]  /*1670*/  SHF.L.U32 R3, R3, 0x1, RZ ;  /* 0x0000000103037819 */ /* 0x000fe200000006ff */
[----:B------:R-:W-:Y:S01]  /*1680*/  FMUL R14, R0, R14 ;  /* 0x0000000e000e7220 */ /* 0x000fe20000400000 */
[----:B------:R-:W-:Y:S01]  /*1690*/  FMUL R21, R21, R8 ;  /* 0x0000000815157220 */ /* 0x000fe20000400000 */
[----:B------:R-:W-:Y:S01]  /*16a0*/  FMUL R8, R15, R6 ;  /* 0x000000060f087220 */ /* 0x000fe20000400000 */
[C---:B------:R-:W-:Y:S01]  /*16b0*/  IADD3 R6, P0, R3.reuse, c[0x0][0x198], RZ ;  /* 0x0000660003067a10 */ /* 0x040fe20007f1e0ff */
[----:B------:R-:W-:Y:S01]  /*16c0*/  FMUL R20, R20, R23 ;  /* 0x0000001714147220 */ /* 0x000fe20000400000 */
[----:B------:R-:W-:Y:S01]  /*16d0*/  FMUL R9, R14, R9 ;  /* 0x000000090e097220 */ /* 0x000fe20000400000 */
[----:B-1----:R-:W-:-:S02]  /*16e0*/  IADD3 R16, P2, R3, c[0x0][0x1a0], RZ ;  /* 0x0000680003107a10 */ /* 0x002fc40007f5e0ff */
[----:B------:R-:W-:Y:S02]  /*16f0*/  IADD3.X R7, R10, c[0x0][0x19c], RZ, P0, !PT ;  /* 0x000067000a077a10 */ /* 0x000fe400007fe4ff */
[----:B------:R-:W-:Y:S02]  /*1700*/  SHF.R.S32.HI R23, RZ, 0x1f, R2 ;  /* 0x0000001fff177819 */ /* 0x000fe40000011402 */
[----:B------:R-:W-:Y:S02]  /*1710*/  LEA R18, P0, R2, c[0x0][0x160], 0x2 ;  /* 0x0000580002127a11 */ /* 0x000fe400078010ff */
[----:B------:R-:W-:Y:S01]  /*1720*/  F2FP.BF16.F32.PACK_AB R20, R21, R20 ;  /* 0x000000141514723e */ /* 0x000fe200000010ff */
[----:B------:R-:W-:Y:S01]  /*1730*/  CS2R R12, SRZ ;  /* 0x00000000000c7805 */ /* 0x000fe2000001ff00 */
[----:B------:R-:W-:Y:S01]  /*1740*/  F2FP.BF16.F32.PACK_AB R21, R8, R9 ;  /* 0x000000090815723e */ /* 0x000fe200000010ff */
[----:B------:R-:W-:Y:S01]  /*1750*/  CS2R R14, SRZ ;  /* 0x00000000000e7805 */ /* 0x000fe2000001ff00 */
[----:B------:R-:W-:Y:S01]  /*1760*/  IADD3.X R17, R10, c[0x0][0x1a4], RZ, P2, !PT ;  /* 0x000069000a117a10 */ /* 0x000fe200017fe4ff */
[----:B------:R-:W-:Y:S01]  /*1770*/  CS2R R8, SRZ ;  /* 0x0000000000087805 */ /* 0x000fe2000001ff00 */
[----:B------:R-:W-:Y:S01]  /*1780*/  CS2R R10, SRZ ;  /* 0x00000000000a7805 */ /* 0x000fe2000001ff00 */
[C---:B------:R-:W-:Y:S01]  /*1790*/  LEA.HI.X R19, R2.reuse, c[0x0][0x164], R23, 0x2, P0 ;  /* 0x0000590002137a11 */ /* 0x040fe200000f1417 */
[----:B------:R0:W-:Y:S04]  /*17a0*/  STG.E.64 [R6.64], R20 ;  /* 0x0000001406007986 */ /* 0x0001e8000c101b04 */
[----:B------:R1:W-:Y:S04]  /*17b0*/  STG.E.64 [R16.64], R20 ;  /* 0x0000001410007986 */ /* 0x0003e8000c101b04 */
[----:B------:R-:W2:Y:S04]  /*17c0*/  @!P1 LDG.E.EF.128 R8, [R18.64] ;  /* 0x0000000412089981 */ /* 0x000ea8000c0e1d00 */
[----:B------:R3:W4:Y:S02]  /*17d0*/  @!P1 LDG.E.EL.128 R12, [R4.64+0x2000] ;  /* 0x00200004040c9981 */ /* 0x000724000c2e1d00 */
[----:B---3--:R-:W-:-:S02]  /*17e0*/  SHF.L.U32 R4, R2, 0x1, RZ ;  /* 0x0000000102047819 */ /* 0x008fc400000006ff */
[----:B------:R-:W-:Y:S02]  /*17f0*/  SHF.L.U64.HI R5, R2, 0x1, R23 ;  /* 0x0000000102057819 */ /* 0x000fe40000010217 */
[C---:B------:R-:W-:Y:S02]  /*1800*/  IADD3 R2, P0, R4.reuse, c[0x0][0x198], RZ ;  /* 0x0000660004027a10 */ /* 0x040fe40007f1e0ff */
[----:B------:R-:W-:Y:S02]  /*1810*/  IADD3 R4, P2, R4, c[0x0][0x1a0], RZ ;  /* 0x0000680004047a10 */ /* 0x000fe40007f5e0ff */
[----:B--2---:R-:W-:Y:S02]  /*1820*/  SEL R3, R8, RZ, !P1 ;  /* 0x000000ff08037207 */ /* 0x004fe40004800000 */
[----:B------:R-:W-:Y:S02]  /*1830*/  SEL R9, R9, RZ, !P1 ;  /* 0x000000ff09097207 */ /* 0x000fe40004800000 */
[----:B0-----:R-:W-:-:S02]  /*1840*/  SEL R7, R10, RZ, !P1 ;  /* 0x000000ff0a077207 */ /* 0x001fc40004800000 */
[----:B----4-:R-:W-:Y:S02]  /*1850*/  SEL R12, R12, RZ, !P1 ;  /* 0x000000ff0c0c7207 */ /* 0x010fe40004800000 */
[----:B------:R-:W-:Y:S02]  /*1860*/  SEL R13, R13, RZ, !P1 ;  /* 0x000000ff0d0d7207 */ /* 0x000fe40004800000 */
[----:B------:R-:W-:Y:S02]  /*1870*/  SEL R11, R11, RZ, !P1 ;  /* 0x000000ff0b0b7207 */ /* 0x000fe40004800000 */
[----:B------:R-:W-:Y:S02]  /*1880*/  SEL R14, R14, RZ, !P1 ;  /* 0x000000ff0e0e7207 */ /* 0x000fe40004800000 */
[----:B------:R-:W-:Y:S01]  /*1890*/  SEL R15, R15, RZ, !P1 ;  /* 0x000000ff0f0f7207 */ /* 0x000fe20004800000 */
[C---:B------:R-:W-:Y:S01]  /*18a0*/  FMUL R3, R0.reuse, R3 ;  /* 0x0000000300037220 */ /* 0x040fe20000400000 */
[C---:B------:R-:W-:Y:S01]  /*18b0*/  FMUL R6, R0.reuse, R9 ;  /* 0x0000000900067220 */ /* 0x040fe20000400000 */
[----:B------:R-:W-:Y:S01]  /*18c0*/  FMUL R7, R0, R7 ;  /* 0x0000000700077220 */ /* 0x000fe20000400000 */
[----:B------:R-:W-:Y:S01]  /*18d0*/  FADD R12, R12, 1 ;  /* 0x3f8000000c0c7421 */ /* 0x000fe20000000000 */
[----:B------:R-:W-:Y:S01]  /*18e0*/  FADD R13, R13, 1 ;  /* 0x3f8000000d0d7421 */ /* 0x000fe20000000000 */
[----:B------:R-:W-:Y:S01]  /*18f0*/  FMUL R0, R0, R11 ;  /* 0x0000000b00007220 */ /* 0x000fe20000400000 */
[----:B------:R-:W-:Y:S01]  /*1900*/  FADD R14, R14, 1 ;  /* 0x3f8000000e0e7421 */ /* 0x000fe20000000000 */
[----:B------:R-:W-:Y:S01]  /*1910*/  FADD R15, R15, 1 ;  /* 0x3f8000000f0f7421 */ /* 0x000fe20000000000 */
[----:B------:R-:W-:Y:S01]  /*1920*/  FMUL R3, R3, R12 ;  /* 0x0000000c03037220 */ /* 0x000fe20000400000 */
[----:B------:R-:W-:Y:S01]  /*1930*/  FMUL R6, R6, R13 ;  /* 0x0000000d06067220 */ /* 0x000fe20000400000 */
[----:B------:R-:W-:Y:S01]  /*1940*/  FMUL R7, R7, R14 ;  /* 0x0000000e07077220 */ /* 0x000fe20000400000 */
[----:B------:R-:W-:-:S03]  /*1950*/  FMUL R0, R0, R15 ;  /* 0x0000000f00007220 */ /* 0x000fc60000400000 */
[----:B------:R-:W-:Y:S02]  /*1960*/  F2FP.BF16.F32.PACK_AB R6, R6, R3 ;  /* 0x000000030606723e */ /* 0x000fe400000010ff */
[C---:B------:R-:W-:Y:S02]  /*1970*/  IADD3.X R3, R5.reuse, c[0x0][0x19c], RZ, P0, !PT ;  /* 0x0000670005037a10 */ /* 0x040fe400007fe4ff */
[----:B------:R-:W-:Y:S02]  /*1980*/  F2FP.BF16.F32.PACK_AB R7, R0, R7 ;  /* 0x000000070007723e */ /* 0x000fe400000010ff */
[----:B------:R-:W-:-:S03]  /*1990*/  IADD3.X R5, R5, c[0x0][0x1a4], RZ, P2, !PT ;  /* 0x0000690005057a10 */ /* 0x000fc600017fe4ff */
[----:B------:R1:W-:Y:S01]  /*19a0*/  @!P1 STG.E.64 [R2.64], R6 ;  /* 0x0000000602009986 */ /* 0x0003e2000c101b04 */
[----:B------:R-:W-:Y:S05]  /*19b0*/  @P1 EXIT ;  /* 0x000000000000194d */ /* 0x000fea0003800000 */
[----:B------:R-:W-:Y:S01]  /*19c0*/  STG.E.64 [R4.64], R6 ;  /* 0x0000000604007986 */ /* 0x000fe2000c101b04 */
[----:B------:R-:W-:Y:S05]  /*19d0*/  EXIT ;  /* 0x000000000000794d */ /* 0x000fea0003800000 */
.L_x_0:
[----:B------:R-:W-:-:S00]  /*19e0*/  BRA `(.L_x_0) ;  /* 0xfffffff000007947 */ /* 0x000fc0000383ffff */
[----:B------:R-:W-:-:S00]  /*19f0*/  NOP ;  /* 0x0000000000007918 */ /* 0x000fc00000000000 */
        /* <DEDUP_REMOVED lines=8> */
.L_x_1:


//--------------------- .nv.global.init           --------------------------
	.section	.nv.global.init,"aw",@progbits
.nv.global.init:
	.type		_$_str,@object
	.size		_$_str,(.L_0 - _$_str)
_$_str:
        /*0000*/ 	.byte	0x5f, 0x5f, 0x43, 0x55, 0x44, 0x41, 0x5f, 0x46, 0x54, 0x5a, 0x00
.L_0:


//--------------------- .nv.shared.triton__0d1d2d3d4d5d6d7d8d9de10de --------------------------
	.section	.nv.shared.triton__0d1d2d3d4d5d6d7d8d9de10de,"aw",@nobits
	.align	16
